//
// Generated by NVIDIA NVVM Compiler
//
// Compiler Build ID: CL-36424714
// Cuda compilation tools, release 13.0, V13.0.88
// Based on NVVM 20.0.0
//

.version 9.0
.target sm_100
.address_size 64

	// .globl	_Z28mla_prolog_quant_demo_kernelPfS_S_S_
.global .align 4 .b8 x[64];
.global .align 4 .b8 w_dq[64];
.global .align 4 .b8 w_uq_qr[64];
.global .align 4 .b8 x_proj[64];
.global .align 4 .b8 x_sq[64];
.global .align 4 .b8 sum_sq[16];
.global .align 4 .b8 mean_sq[16];
.global .align 4 .b8 mean_eps[16];
.global .align 4 .b8 rms[16];
.global .align 4 .b8 x_norm[64];
.global .align 4 .b8 q_out[64];

.visible .entry _Z28mla_prolog_quant_demo_kernelPfS_S_S_(
	.param .u64 .ptr .align 1 _Z28mla_prolog_quant_demo_kernelPfS_S_S__param_0,
	.param .u64 .ptr .align 1 _Z28mla_prolog_quant_demo_kernelPfS_S_S__param_1,
	.param .u64 .ptr .align 1 _Z28mla_prolog_quant_demo_kernelPfS_S_S__param_2,
	.param .u64 .ptr .align 1 _Z28mla_prolog_quant_demo_kernelPfS_S_S__param_3
)
{
	.reg .pred 	%p<12>;
	.reg .b32 	%r<13>;
	.reg .b32 	%f<44>;
	.reg .b64 	%rd<68>;

	ld.param.u64 	%rd1, [_Z28mla_prolog_quant_demo_kernelPfS_S_S__param_0];
	ld.param.u64 	%rd2, [_Z28mla_prolog_quant_demo_kernelPfS_S_S__param_1];
	ld.param.u64 	%rd3, [_Z28mla_prolog_quant_demo_kernelPfS_S_S__param_2];
	ld.param.u64 	%rd4, [_Z28mla_prolog_quant_demo_kernelPfS_S_S__param_3];
	mov.u32 	%r3, %tid.y;
	mov.u32 	%r4, %ctaid.y;
	mov.u32 	%r5, %ntid.y;
	mad.lo.s32 	%r1, %r4, %r5, %r3;
	mov.u32 	%r6, %tid.x;
	mov.u32 	%r7, %ctaid.x;
	mov.u32 	%r8, %ntid.x;
	mad.lo.s32 	%r2, %r7, %r8, %r6;
	setp.lt.u32 	%p2, %r1, 4;
	setp.lt.s32 	%p3, %r2, 4;
	and.pred  	%p1, %p2, %p3;
	not.pred 	%p4, %p1;
	@%p4 bra 	$L__BB0_2;
	cvta.to.global.u64 	%rd5, %rd1;
	cvta.to.global.u64 	%rd6, %rd2;
	cvta.to.global.u64 	%rd7, %rd3;
	shl.b32 	%r9, %r1, 2;
	add.s32 	%r10, %r9, %r2;
	mul.wide.s32 	%rd8, %r10, 4;
	add.s64 	%rd9, %rd5, %rd8;
	ld.global.f32 	%f1, [%rd9];
	mul.wide.u32 	%rd10, %r1, 16;
	mov.u64 	%rd11, x;
	add.s64 	%rd12, %rd11, %rd10;
	mul.wide.s32 	%rd13, %r2, 4;
	add.s64 	%rd14, %rd12, %rd13;
	st.global.f32 	[%rd14], %f1;
	add.s64 	%rd15, %rd6, %rd8;
	ld.global.f32 	%f2, [%rd15];
	mov.u64 	%rd16, w_dq;
	add.s64 	%rd17, %rd16, %rd13;
	add.s64 	%rd18, %rd17, %rd10;
	st.global.f32 	[%rd18], %f2;
	add.s64 	%rd19, %rd7, %rd8;
	ld.global.f32 	%f3, [%rd19];
	mov.u64 	%rd20, w_uq_qr;
	add.s64 	%rd21, %rd20, %rd10;
	add.s64 	%rd22, %rd21, %rd13;
	st.global.f32 	[%rd22], %f3;
	ld.global.f32 	%f4, [%rd12];
	ld.global.f32 	%f5, [%rd17];
	fma.rn.f32 	%f6, %f4, %f5, 0f00000000;
	ld.global.f32 	%f7, [%rd12+4];
	ld.global.f32 	%f8, [%rd17+16];
	fma.rn.f32 	%f9, %f7, %f8, %f6;
	ld.global.f32 	%f10, [%rd12+8];
	ld.global.f32 	%f11, [%rd17+32];
	fma.rn.f32 	%f12, %f10, %f11, %f9;
	ld.global.f32 	%f13, [%rd12+12];
	ld.global.f32 	%f14, [%rd17+48];
	fma.rn.f32 	%f15, %f13, %f14, %f12;
	mov.u64 	%rd23, x_proj;
	add.s64 	%rd24, %rd23, %rd10;
	add.s64 	%rd25, %rd24, %rd13;
	st.global.f32 	[%rd25], %f15;
	mul.f32 	%f16, %f15, %f15;
	mov.u64 	%rd26, x_sq;
	add.s64 	%rd27, %rd26, %rd10;
	add.s64 	%rd28, %rd27, %rd13;
	st.global.f32 	[%rd28], %f16;
$L__BB0_2:
	setp.gt.u32 	%p5, %r1, 3;
	setp.ne.s32 	%p6, %r2, 0;
	or.pred  	%p7, %p6, %p5;
	@%p7 bra 	$L__BB0_4;
	mul.wide.u32 	%rd29, %r1, 16;
	mov.u64 	%rd30, x_sq;
	add.s64 	%rd31, %rd30, %rd29;
	ld.global.f32 	%f17, [%rd31];
	add.f32 	%f18, %f17, 0f00000000;
	ld.global.f32 	%f19, [%rd31+4];
	add.f32 	%f20, %f18, %f19;
	ld.global.f32 	%f21, [%rd31+8];
	add.f32 	%f22, %f20, %f21;
	ld.global.f32 	%f23, [%rd31+12];
	add.f32 	%f24, %f22, %f23;
	mul.wide.u32 	%rd32, %r1, 4;
	mov.u64 	%rd33, sum_sq;
	add.s64 	%rd34, %rd33, %rd32;
	st.global.f32 	[%rd34], %f24;
$L__BB0_4:
	setp.gt.u32 	%p8, %r1, 3;
	setp.gt.s32 	%p9, %r2, 0;
	or.pred  	%p10, %p8, %p9;
	@%p10 bra 	$L__BB0_6;
	mul.wide.u32 	%rd35, %r1, 4;
	mov.u64 	%rd36, sum_sq;
	add.s64 	%rd37, %rd36, %rd35;
	mul.wide.s32 	%rd38, %r2, 4;
	add.s64 	%rd39, %rd37, %rd38;
	ld.global.f32 	%f25, [%rd39];
	mul.f32 	%f26, %f25, 0f3E800000;
	mov.u64 	%rd40, mean_sq;
	add.s64 	%rd41, %rd40, %rd35;
	add.s64 	%rd42, %rd41, %rd38;
	st.global.f32 	[%rd42], %f26;
	add.f32 	%f27, %f26, 0f358637BD;
	mov.u64 	%rd43, mean_eps;
	add.s64 	%rd44, %rd43, %rd35;
	add.s64 	%rd45, %rd44, %rd38;
	st.global.f32 	[%rd45], %f27;
	sqrt.rn.f32 	%f28, %f27;
	mov.u64 	%rd46, rms;
	add.s64 	%rd47, %rd46, %rd35;
	add.s64 	%rd48, %rd47, %rd38;
	st.global.f32 	[%rd48], %f28;
$L__BB0_6:
	@%p4 bra 	$L__BB0_8;
	mul.wide.u32 	%rd49, %r1, 16;
	mov.u64 	%rd50, x_proj;
	add.s64 	%rd51, %rd50, %rd49;
	mul.wide.s32 	%rd52, %r2, 4;
	add.s64 	%rd53, %rd51, %rd52;
	ld.global.f32 	%f29, [%rd53];
	mul.wide.u32 	%rd54, %r1, 4;
	mov.u64 	%rd55, rms;
	add.s64 	%rd56, %rd55, %rd54;
	ld.global.f32 	%f30, [%rd56];
	div.rn.f32 	%f31, %f29, %f30;
	mov.u64 	%rd57, x_norm;
	add.s64 	%rd58, %rd57, %rd49;
	add.s64 	%rd59, %rd58, %rd52;
	st.global.f32 	[%rd59], %f31;
	mov.u64 	%rd60, w_uq_qr;
	add.s64 	%rd61, %rd60, %rd52;
	ld.global.f32 	%f32, [%rd58];
	ld.global.f32 	%f33, [%rd61];
	fma.rn.f32 	%f34, %f32, %f33, 0f00000000;
	ld.global.f32 	%f35, [%rd58+4];
	ld.global.f32 	%f36, [%rd61+16];
	fma.rn.f32 	%f37, %f35, %f36, %f34;
	ld.global.f32 	%f38, [%rd58+8];
	ld.global.f32 	%f39, [%rd61+32];
	fma.rn.f32 	%f40, %f38, %f39, %f37;
	ld.global.f32 	%f41, [%rd58+12];
	ld.global.f32 	%f42, [%rd61+48];
	fma.rn.f32 	%f43, %f41, %f42, %f40;
	mov.u64 	%rd62, q_out;
	add.s64 	%rd63, %rd62, %rd49;
	add.s64 	%rd64, %rd63, %rd52;
	st.global.f32 	[%rd64], %f43;
	shl.b32 	%r11, %r1, 2;
	add.s32 	%r12, %r11, %r2;
	cvta.to.global.u64 	%rd65, %rd4;
	mul.wide.s32 	%rd66, %r12, 4;
	add.s64 	%rd67, %rd65, %rd66;
	st.global.f32 	[%rd67], %f43;
$L__BB0_8:
	ret;

}


// ===== COMPILED SASS (sm_100) =====

	.target	sm_100

	.elftype	@"ET_EXEC"


//--------------------- .note.nv.tkinfo           --------------------------
	.section	.note.nv.tkinfo,"",@"SHT_NOTE"
	.sectionflags	@"SHF_NOTE_NV_TKINFO"
	.tkinfo
        /*0018*/ 	.word	0x00000002
        /*0030*/ 	.string	""
        /*0030*/ 	.string	"ptxas"
        /*0030*/ 	.string	"Cuda compilation tools, release 13.0, V13.0.88"
        /*0030*/ 	.string	"Build cuda_13.0.r13.0/compiler.36424714_0"
        /*0030*/ 	.string	"-arch sm_100 -m 64 "



//--------------------- .note.nv.cuinfo           --------------------------
	.section	.note.nv.cuinfo,"",@"SHT_NOTE"
	.sectionflags	@"SHF_NOTE_NV_CUINFO"
        /*0018*/ 	.short	0x0002
        /*001a*/ 	.short	0x0064
        /*001c*/ 	.short	0x0082
	.zero		2


//--------------------- .nv.info                  --------------------------
	.section	.nv.info,"",@"SHT_CUDA_INFO"
	.align	4


	//----- nvinfo : EIATTR_REGCOUNT
	.align		4
        /*0000*/ 	.byte	0x04, 0x2f
        /*0002*/ 	.short	(.L_12 - .L_11)
	.align		4
.L_11:
        /*0004*/ 	.word	index@(_Z28mla_prolog_quant_demo_kernelPfS_S_S_)
        /*0008*/ 	.word	0x0000001a


	//----- nvinfo : EIATTR_FRAME_SIZE
	.align		4
.L_12:
        /*000c*/ 	.byte	0x04, 0x11
        /*000e*/ 	.short	(.L_14 - .L_13)
	.align		4
.L_13:
        /*0010*/ 	.word	index@($__internal_1_$__cuda_sm3x_div_rn_noftz_f32_slowpath)
        /*0014*/ 	.word	0x00000000


	//----- nvinfo : EIATTR_FRAME_SIZE
	.align		4
.L_14:
        /*0018*/ 	.byte	0x04, 0x11
        /*001a*/ 	.short	(.L_16 - .L_15)
	.align		4
.L_15:
        /*001c*/ 	.word	index@($__internal_0_$__cuda_sm20_sqrt_rn_f32_slowpath)
        /*0020*/ 	.word	0x00000000


	//----- nvinfo : EIATTR_FRAME_SIZE
	.align		4
.L_16:
        /*0024*/ 	.byte	0x04, 0x11
        /*0026*/ 	.short	(.L_18 - .L_17)
	.align		4
.L_17:
        /*0028*/ 	.word	index@(_Z28mla_prolog_quant_demo_kernelPfS_S_S_)
        /*002c*/ 	.word	0x00000000


	//----- nvinfo : EIATTR_MIN_STACK_SIZE
	.align		4
.L_18:
        /*0030*/ 	.byte	0x04, 0x12
        /*0032*/ 	.short	(.L_20 - .L_19)
	.align		4
.L_19:
        /*0034*/ 	.word	index@(_Z28mla_prolog_quant_demo_kernelPfS_S_S_)
        /*0038*/ 	.word	0x00000000
.L_20:


//--------------------- .nv.compat                --------------------------
	.section	.nv.compat,"",@"SHT_CUDA_COMPAT_INFO"
	.align	4
        /*0000*/ 	.byte	0x02, 0x09, 0x00, 0x00, 0x02, 0x02, 0x01, 0x00, 0x02, 0x05, 0x05, 0x00, 0x03, 0x07, 0x01, 0x01
        /*0010*/ 	.byte	0x02, 0x03, 0x00, 0x00, 0x02, 0x06, 0x01, 0x00, 0x04, 0x0b, 0x08, 0x00, 0x01, 0x00, 0x00, 0x00
        /*0020*/ 	.byte	0x00, 0x00, 0x00, 0x00


//--------------------- .nv.info._Z28mla_prolog_quant_demo_kernelPfS_S_S_ --------------------------
	.section	.nv.info._Z28mla_prolog_quant_demo_kernelPfS_S_S_,"",@"SHT_CUDA_INFO"
	.sectionflags	@""
	.align	4


	//----- nvinfo : EIATTR_CUDA_API_VERSION
	.align		4
        /*0000*/ 	.byte	0x04, 0x37
        /*0002*/ 	.short	(.L_22 - .L_21)
.L_21:
        /*0004*/ 	.word	0x00000082


	//----- nvinfo : EIATTR_KPARAM_INFO
	.align		4
.L_22:
        /*0008*/ 	.byte	0x04, 0x17
        /*000a*/ 	.short	(.L_24 - .L_23)
.L_23:
        /*000c*/ 	.word	0x00000000
        /*0010*/ 	.short	0x0003
        /*0012*/ 	.short	0x0018
        /*0014*/ 	.byte	0x00, 0xf5, 0x21, 0x00


	//----- nvinfo : EIATTR_KPARAM_INFO
	.align		4
.L_24:
        /*0018*/ 	.byte	0x04, 0x17
        /*001a*/ 	.short	(.L_26 - .L_25)
.L_25:
        /*001c*/ 	.word	0x00000000
        /*0020*/ 	.short	0x0002
        /*0022*/ 	.short	0x0010
        /*0024*/ 	.byte	0x00, 0xf5, 0x21, 0x00


	//----- nvinfo : EIATTR_KPARAM_INFO
	.align		4
.L_26:
        /*0028*/ 	.byte	0x04, 0x17
        /*002a*/ 	.short	(.L_28 - .L_27)
.L_27:
        /*002c*/ 	.word	0x00000000
        /*0030*/ 	.short	0x0001
        /*0032*/ 	.short	0x0008
        /*0034*/ 	.byte	0x00, 0xf5, 0x21, 0x00


	//----- nvinfo : EIATTR_KPARAM_INFO
	.align		4
.L_28:
        /*0038*/ 	.byte	0x04, 0x17
        /*003a*/ 	.short	(.L_30 - .L_29)
.L_29:
        /*003c*/ 	.word	0x00000000
        /*0040*/ 	.short	0x0000
        /*0042*/ 	.short	0x0000
        /*0044*/ 	.byte	0x00, 0xf5, 0x21, 0x00


	//----- nvinfo : EIATTR_SPARSE_MMA_MASK
	.align		4
.L_30:
        /*0048*/ 	.byte	0x03, 0x50
        /*004a*/ 	.short	0x0000


	//----- nvinfo : EIATTR_MAXREG_COUNT
	.align		4
        /*004c*/ 	.byte	0x03, 0x1b
        /*004e*/ 	.short	0x00ff


	//----- nvinfo : EIATTR_MERCURY_ISA_VERSION
	.align		4
        /*0050*/ 	.byte	0x03, 0x5f
        /*0052*/ 	.short	0x0101


	//----- nvinfo : EIATTR_VRC_CTA_INIT_COUNT
	.align		4
        /*0054*/ 	.byte	0x02, 0x4a
	.zero		1
	.zero		1


	//----- nvinfo : EIATTR_EXIT_INSTR_OFFSETS
	.align		4
        /*0058*/ 	.byte	0x04, 0x1c
        /*005a*/ 	.short	(.L_32 - .L_31)


	//   ....[0]....
.L_31:
        /*005c*/ 	.word	0x00000700


	//   ....[1]....
        /*0060*/ 	.word	0x000009f0


	//----- nvinfo : EIATTR_CRS_STACK_SIZE
	.align		4
.L_32:
        /*0064*/ 	.byte	0x04, 0x1e
        /*0066*/ 	.short	(.L_34 - .L_33)
.L_33:
        /*0068*/ 	.word	0x00000000


	//----- nvinfo : EIATTR_CBANK_PARAM_SIZE
	.align		4
.L_34:
        /*006c*/ 	.byte	0x03, 0x19
        /*006e*/ 	.short	0x0020


	//----- nvinfo : EIATTR_PARAM_CBANK
	.align		4
        /*0070*/ 	.byte	0x04, 0x0a
        /*0072*/ 	.short	(.L_36 - .L_35)
	.align		4
.L_35:
        /*0074*/ 	.word	index@(.nv.constant0._Z28mla_prolog_quant_demo_kernelPfS_S_S_)
        /*0078*/ 	.short	0x0380
        /*007a*/ 	.short	0x0020


	//----- nvinfo : EIATTR_SW_WAR
	.align		4
.L_36:
        /*007c*/ 	.byte	0x04, 0x36
        /*007e*/ 	.short	(.L_38 - .L_37)
.L_37:
        /*0080*/ 	.word	0x00000008
.L_38:


//--------------------- .nv.callgraph             --------------------------
	.section	.nv.callgraph,"",@"SHT_CUDA_CALLGRAPH"
	.align	4
	.sectionentsize	8
	.align		4
        /*0000*/ 	.word	0x00000000
	.align		4
        /*0004*/ 	.word	0xffffffff
	.align		4
        /*0008*/ 	.word	0x00000000
	.align		4
        /*000c*/ 	.word	0xfffffffe
	.align		4
        /*0010*/ 	.word	0x00000000
	.align		4
        /*0014*/ 	.word	0xfffffffd
	.align		4
        /*0018*/ 	.word	0x00000000
	.align		4
        /*001c*/ 	.word	0xfffffffc


//--------------------- .nv.constant4             --------------------------
	.section	.nv.constant4,"a",@progbits
	.align	8
	.align		8
.nv.constant4:
        /*0000*/ 	.dword	x
	.align		8
        /*0008*/ 	.dword	w_dq
	.align		8
        /*0010*/ 	.dword	w_uq_qr
	.align		8
        /*0018*/ 	.dword	x_proj
	.align		8
        /*0020*/ 	.dword	x_sq
	.align		8
        /*0028*/ 	.dword	sum_sq
	.align		8
        /*0030*/ 	.dword	mean_sq
	.align		8
        /*0038*/ 	.dword	mean_eps
	.align		8
        /*0040*/ 	.dword	rms
	.align		8
        /*0048*/ 	.dword	x_norm
	.align		8
        /*0050*/ 	.dword	q_out


//--------------------- .text._Z28mla_prolog_quant_demo_kernelPfS_S_S_ --------------------------
	.section	.text._Z28mla_prolog_quant_demo_kernelPfS_S_S_,"ax",@progbits
	.align	128
        .global         _Z28mla_prolog_quant_demo_kernelPfS_S_S_
        .type           _Z28mla_prolog_quant_demo_kernelPfS_S_S_,@function
        .size           _Z28mla_prolog_quant_demo_kernelPfS_S_S_,(.L_x_25 - _Z28mla_prolog_quant_demo_kernelPfS_S_S_)
        .other          _Z28mla_prolog_quant_demo_kernelPfS_S_S_,@"STO_CUDA_ENTRY STV_DEFAULT"
_Z28mla_prolog_quant_demo_kernelPfS_S_S_:
.text._Z28mla_prolog_quant_demo_kernelPfS_S_S_:
[----:B------:R-:W-:Y:S01]  /*0000*/  LDC R1, c[0x0][0x37c] ;  /* 0x0000df00ff017b82 */ /* 0x000fe20000000800 */
[----:B------:R-:W0:Y:S07]  /*0010*/  S2R R5, SR_TID.X ;  /* 0x0000000000057919 */ /* 0x000e2e0000002100 */
[----:B------:R-:W1:Y:S01]  /*0020*/  LDC R3, c[0x0][0x364] ;  /* 0x0000d900ff037b82 */ /* 0x000e620000000800 */
[----:B------:R-:W-:Y:S01]  /*0030*/  BSSY.RECONVERGENT B0, `(.L_x_0) ;  /* 0x000003a000007945 */ /* 0x000fe20003800200 */
[----:B------:R-:W1:Y:S06]  /*0040*/  S2R R2, SR_TID.Y ;  /* 0x0000000000027919 */ /* 0x000e6c0000002200 */
[----:B------:R-:W0:Y:S08]  /*0050*/  S2UR UR5, SR_CTAID.X ;  /* 0x00000000000579c3 */ /* 0x000e300000002500 */
[----:B------:R-:W0:Y:S08]  /*0060*/  LDC R0, c[0x0][0x360] ;  /* 0x0000d800ff007b82 */ /* 0x000e300000000800 */
[----:B------:R-:W1:Y:S01]  /*0070*/  S2UR UR4, SR_CTAID.Y ;  /* 0x00000000000479c3 */ /* 0x000e620000002600 */
[----:B0-----:R-:W-:-:S05]  /*0080*/  IMAD R5, R0, UR5, R5 ;  /* 0x0000000500057c24 */ /* 0x001fca000f8e0205 */
[C---:B------:R-:W-:Y:S02]  /*0090*/  ISETP.GE.AND P2, PT, R5.reuse, 0x4, PT ;  /* 0x000000040500780c */ /* 0x040fe40003f46270 */
[----:B------:R-:W-:Y:S01]  /*00a0*/  ISETP.GT.AND P1, PT, R5, RZ, PT ;  /* 0x000000ff0500720c */ /* 0x000fe20003f24270 */
[----:B-1----:R-:W-:Y:S01]  /*00b0*/  IMAD R2, R3, UR4, R2 ;  /* 0x0000000403027c24 */ /* 0x002fe2000f8e0202 */
[----:B------:R-:W0:Y:S04]  /*00c0*/  LDCU.64 UR4, c[0x0][0x358] ;  /* 0x00006b00ff0477ac */ /* 0x000e280008000a00 */
[C---:B------:R-:W-:Y:S02]  /*00d0*/  ISETP.LT.U32.AND P2, PT, R2.reuse, 0x4, !P2 ;  /* 0x000000040200780c */ /* 0x040fe40005741070 */
[----:B------:R-:W-:-:S02]  /*00e0*/  ISETP.GT.U32.AND P0, PT, R2, 0x3, PT ;  /* 0x000000030200780c */ /* 0x000fc40003f04070 */
[----:B------:R-:W-:Y:S02]  /*00f0*/  ISETP.GT.U32.OR P1, PT, R2, 0x3, P1 ;  /* 0x000000030200780c */ /* 0x000fe40000f24470 */
[----:B------:R-:W-:-:S07]  /*0100*/  ISETP.NE.OR P0, PT, R5, RZ, P0 ;  /* 0x000000ff0500720c */ /* 0x000fce0000705670 */
[----:B------:R-:W-:Y:S06]  /*0110*/  @!P2 BRA `(.L_x_1) ;  /* 0x0000000000aca947 */ /* 0x000fec0003800000 */
[----:B------:R-:W1:Y:S01]  /*0120*/  LDC.64 R10, c[0x0][0x380] ;  /* 0x0000e000ff0a7b82 */ /* 0x000e620000000a00 */
[----:B------:R-:W-:-:S07]  /*0130*/  LEA R3, R2, R5, 0x2 ;  /* 0x0000000502037211 */ /* 0x000fce00078e10ff */
[----:B------:R-:W2:Y:S08]  /*0140*/  LDC.64 R6, c[0x4][RZ] ;  /* 0x01000000ff067b82 */ /* 0x000eb00000000a00 */
[----:B------:R-:W3:Y:S01]  /*0150*/  LDC.64 R14, c[0x0][0x388] ;  /* 0x0000e200ff0e7b82 */ /* 0x000ee20000000a00 */
[----:B-1----:R-:W-:-:S07]  /*0160*/  IMAD.WIDE R10, R3, 0x4, R10 ;  /* 0x00000004030a7825 */ /* 0x002fce00078e020a */
[----:B------:R-:W1:Y:S01]  /*0170*/  LDC.64 R8, c[0x4][0x8] ;  /* 0x01000200ff087b82 */ /* 0x000e620000000a00 */
[----:B0-----:R-:W4:Y:S01]  /*0180*/  LDG.E R21, desc[UR4][R10.64] ;  /* 0x000000040a157981 */ /* 0x001f22000c1e1900 */
[----:B--2---:R-:W-:-:S06]  /*0190*/  IMAD.WIDE.U32 R6, R2, 0x10, R6 ;  /* 0x0000001002067825 */ /* 0x004fcc00078e0006 */
[----:B------:R-:W0:Y:S01]  /*01a0*/  LDC.64 R16, c[0x0][0x390] ;  /* 0x0000e400ff107b82 */ /* 0x000e220000000a00 */
[----:B------:R-:W-:-:S07]  /*01b0*/  IMAD.WIDE R12, R5, 0x4, R6 ;  /* 0x00000004050c7825 */ /* 0x000fce00078e0206 */
[----:B------:R-:W2:Y:S01]  /*01c0*/  LDC.64 R18, c[0x4][0x10] ;  /* 0x01000400ff127b82 */ /* 0x000ea20000000a00 */
[----:B---3--:R-:W-:Y:S01]  /*01d0*/  IMAD.WIDE R14, R3, 0x4, R14 ;  /* 0x00000004030e7825 */ /* 0x008fe200078e020e */
[----:B----4-:R3:W-:Y:S05]  /*01e0*/  STG.E desc[UR4][R12.64], R21 ;  /* 0x000000150c007986 */ /* 0x0107ea000c101904 */
[----:B------:R-:W4:Y:S01]  /*01f0*/  LDG.E R15, desc[UR4][R14.64] ;  /* 0x000000040e0f7981 */ /* 0x000f22000c1e1900 */
[----:B-1----:R-:W-:-:S04]  /*0200*/  IMAD.WIDE R8, R5, 0x4, R8 ;  /* 0x0000000405087825 */ /* 0x002fc800078e0208 */
[----:B0-----:R-:W-:Y:S01]  /*0210*/  IMAD.WIDE R16, R3, 0x4, R16 ;  /* 0x0000000403107825 */ /* 0x001fe200078e0210 */
[----:B---3--:R-:W0:Y:S03]  /*0220*/  LDC.64 R12, c[0x4][0x18] ;  /* 0x01000600ff0c7b82 */ /* 0x008e260000000a00 */
[----:B------:R-:W-:-:S05]  /*0230*/  IMAD.WIDE.U32 R10, R2, 0x10, R8 ;  /* 0x00000010020a7825 */ /* 0x000fca00078e0008 */
[----:B----4-:R1:W-:Y:S04]  /*0240*/  STG.E desc[UR4][R10.64], R15 ;  /* 0x0000000f0a007986 */ /* 0x0103e8000c101904 */
[----:B------:R-:W3:Y:S01]  /*0250*/  LDG.E R17, desc[UR4][R16.64] ;  /* 0x0000000410117981 */ /* 0x000ee2000c1e1900 */
[----:B--2---:R-:W-:-:S04]  /*0260*/  IMAD.WIDE.U32 R18, R2, 0x10, R18 ;  /* 0x0000001002127825 */ /* 0x004fc800078e0012 */
[----:B------:R-:W-:Y:S01]  /*0270*/  IMAD.WIDE R18, R5, 0x4, R18 ;  /* 0x0000000405127825 */ /* 0x000fe200078e0212 */
[----:B-1----:R-:W1:Y:S04]  /*0280*/  LDC.64 R10, c[0x4][0x20] ;  /* 0x01000800ff0a7b82 */ /* 0x002e680000000a00 */
[----:B---3--:R2:W-:Y:S04]  /*0290*/  STG.E desc[UR4][R18.64], R17 ;  /* 0x0000001112007986 */ /* 0x0085e8000c101904 */
[----:B------:R-:W3:Y:S04]  /*02a0*/  LDG.E R0, desc[UR4][R6.64] ;  /* 0x0000000406007981 */ /* 0x000ee8000c1e1900 */
[----:B------:R-:W3:Y:S04]  /*02b0*/  LDG.E R3, desc[UR4][R8.64] ;  /* 0x0000000408037981 */ /* 0x000ee8000c1e1900 */
[----:B------:R-:W4:Y:S04]  /*02c0*/  LDG.E R21, desc[UR4][R6.64+0x4] ;  /* 0x0000040406157981 */ /* 0x000f28000c1e1900 */
[----:B------:R-:W4:Y:S04]  /*02d0*/  LDG.E R4, desc[UR4][R8.64+0x10] ;  /* 0x0000100408047981 */ /* 0x000f28000c1e1900 */
[----:B------:R-:W5:Y:S04]  /*02e0*/  LDG.E R23, desc[UR4][R6.64+0x8] ;  /* 0x0000080406177981 */ /* 0x000f68000c1e1900 */
[----:B------:R-:W5:Y:S04]  /*02f0*/  LDG.E R14, desc[UR4][R8.64+0x20] ;  /* 0x00002004080e7981 */ /* 0x000f68000c1e1900 */
[----:B------:R-:W2:Y:S04]  /*0300*/  LDG.E R15, desc[UR4][R6.64+0xc] ;  /* 0x00000c04060f7981 */ /* 0x000ea8000c1e1900 */
[----:B------:R-:W2:Y:S01]  /*0310*/  LDG.E R16, desc[UR4][R8.64+0x30] ;  /* 0x0000300408107981 */ /* 0x000ea2000c1e1900 */
[----:B0-----:R-:W-:-:S04]  /*0320*/  IMAD.WIDE.U32 R12, R2, 0x10, R12 ;  /* 0x00000010020c7825 */ /* 0x001fc800078e000c */
[----:B-1----:R-:W-:-:S04]  /*0330*/  IMAD.WIDE.U32 R10, R2, 0x10, R10 ;  /* 0x00000010020a7825 */ /* 0x002fc800078e000a */
[----:B------:R-:W-:-:S04]  /*0340*/  IMAD.WIDE R12, R5, 0x4, R12 ;  /* 0x00000004050c7825 */ /* 0x000fc800078e020c */
[----:B------:R-:W-:-:S04]  /*0350*/  IMAD.WIDE R10, R5, 0x4, R10 ;  /* 0x00000004050a7825 */ /* 0x000fc800078e020a */
[----:B---3--:R-:W-:-:S04]  /*0360*/  FFMA R0, R0, R3, RZ ;  /* 0x0000000300007223 */ /* 0x008fc800000000ff */
[----:B----4-:R-:W-:-:S04]  /*0370*/  FFMA R0, R21, R4, R0 ;  /* 0x0000000415007223 */ /* 0x010fc80000000000 */
[----:B-----5:R-:W-:-:S04]  /*0380*/  FFMA R0, R23, R14, R0 ;  /* 0x0000000e17007223 */ /* 0x020fc80000000000 */
[----:B--2---:R-:W-:-:S04]  /*0390*/  FFMA R15, R15, R16, R0 ;  /* 0x000000100f0f7223 */ /* 0x004fc80000000000 */
[----:B------:R-:W-:Y:S01]  /*03a0*/  FMUL R3, R15, R15 ;  /* 0x0000000f0f037220 */ /* 0x000fe20000400000 */
[----:B------:R1:W-:Y:S04]  /*03b0*/  STG.E desc[UR4][R12.64], R15 ;  /* 0x0000000f0c007986 */ /* 0x0003e8000c101904 */
[----:B------:R1:W-:Y:S02]  /*03c0*/  STG.E desc[UR4][R10.64], R3 ;  /* 0x000000030a007986 */ /* 0x0003e4000c101904 */
.L_x_1:
[----:B0-----:R-:W-:Y:S05]  /*03d0*/  BSYNC.RECONVERGENT B0 ;  /* 0x0000000000007941 */ /* 0x001fea0003800200 */
.L_x_0:
[----:B------:R-:W-:Y:S04]  /*03e0*/  BSSY.RECONVERGENT B0, `(.L_x_2) ;  /* 0x000000f000007945 */ /* 0x000fe80003800200 */
[----:B------:R-:W-:Y:S05]  /*03f0*/  @P0 BRA `(.L_x_3) ;  /* 0x0000000000340947 */ /* 0x000fea0003800000 */
[----:B------:R-:W0:Y:S02]  /*0400*/  LDC.64 R6, c[0x4][0x20] ;  /* 0x01000800ff067b82 */ /* 0x000e240000000a00 */
[----:B0-----:R-:W-:-:S06]  /*0410*/  IMAD.WIDE.U32 R8, R2, 0x10, R6 ;  /* 0x0000001002087825 */ /* 0x001fcc00078e0006 */
[----:B------:R-:W0:Y:S01]  /*0420*/  LDC.64 R6, c[0x4][0x28] ;  /* 0x01000a00ff067b82 */ /* 0x000e220000000a00 */
[----:B------:R-:W2:Y:S04]  /*0430*/  LDG.E R0, desc[UR4][R8.64] ;  /* 0x0000000408007981 */ /* 0x000ea8000c1e1900 */
[----:B-1----:R-:W3:Y:S04]  /*0440*/  LDG.E R3, desc[UR4][R8.64+0x4] ;  /* 0x0000040408037981 */ /* 0x002ee8000c1e1900 */
[----:B------:R-:W4:Y:S04]  /*0450*/  LDG.E R11, desc[UR4][R8.64+0x8] ;  /* 0x00000804080b7981 */ /* 0x000f28000c1e1900 */
[----:B------:R-:W5:Y:S01]  /*0460*/  LDG.E R13, desc[UR4][R8.64+0xc] ;  /* 0x00000c04080d7981 */ /* 0x000f62000c1e1900 */
[----:B0-----:R-:W-:-:S04]  /*0470*/  IMAD.WIDE.U32 R6, R2, 0x4, R6 ;  /* 0x0000000402067825 */ /* 0x001fc800078e0006 */
[----:B--2---:R-:W-:-:S04]  /*0480*/  FADD R0, RZ, R0 ;  /* 0x00000000ff007221 */ /* 0x004fc80000000000 */
[----:B---3--:R-:W-:-:S04]  /*0490*/  FADD R0, R0, R3 ;  /* 0x0000000300007221 */ /* 0x008fc80000000000 */
[----:B----4-:R-:W-:-:S04]  /*04a0*/  FADD R0, R0, R11 ;  /* 0x0000000b00007221 */ /* 0x010fc80000000000 */
[----:B-----5:R-:W-:-:S05]  /*04b0*/  FADD R13, R0, R13 ;  /* 0x0000000d000d7221 */ /* 0x020fca0000000000 */
[----:B------:R0:W-:Y:S02]  /*04c0*/  STG.E desc[UR4][R6.64], R13 ;  /* 0x0000000d06007986 */ /* 0x0001e4000c101904 */
.L_x_3:
[----:B------:R-:W-:Y:S05]  /*04d0*/  BSYNC.RECONVERGENT B0 ;  /* 0x0000000000007941 */ /* 0x000fea0003800200 */
.L_x_2:
[----:B------:R-:W-:Y:S04]  /*04e0*/  BSSY.RECONVERGENT B0, `(.L_x_4) ;  /* 0x0000021000007945 */ /* 0x000fe80003800200 */
[----:B------:R-:W-:Y:S05]  /*04f0*/  @P1 BRA `(.L_x_5) ;  /* 0x00000000007c1947 */ /* 0x000fea0003800000 */
[----:B0-----:R-:W0:Y:S08]  /*0500*/  LDC.64 R6, c[0x4][0x28] ;  /* 0x01000a00ff067b82 */ /* 0x001e300000000a00 */
[----:B------:R-:W2:Y:S08]  /*0510*/  LDC.64 R8, c[0x4][0x30] ;  /* 0x01000c00ff087b82 */ /* 0x000eb00000000a00 */
[----:B-1----:R-:W1:Y:S01]  /*0520*/  LDC.64 R10, c[0x4][0x38] ;  /* 0x01000e00ff0a7b82 */ /* 0x002e620000000a00 */
[----:B0-----:R-:W-:-:S04]  /*0530*/  IMAD.WIDE.U32 R6, R2, 0x4, R6 ;  /* 0x0000000402067825 */ /* 0x001fc800078e0006 */
[----:B------:R-:W-:-:S06]  /*0540*/  IMAD.WIDE R6, R5, 0x4, R6 ;  /* 0x0000000405067825 */ /* 0x000fcc00078e0206 */
[----:B------:R-:W3:Y:S01]  /*0550*/  LDG.E R6, desc[UR4][R6.64] ;  /* 0x0000000406067981 */ /* 0x000ee2000c1e1900 */
[C---:B--2---:R-:W-:Y:S01]  /*0560*/  IMAD.WIDE.U32 R8, R2.reuse, 0x4, R8 ;  /* 0x0000000402087825 */ /* 0x044fe200078e0008 */
[----:B------:R-:W-:Y:S03]  /*0570*/  BSSY.RECONVERGENT B1, `(.L_x_6) ;  /* 0x0000013000017945 */ /* 0x000fe60003800200 */
[----:B-1----:R-:W-:-:S04]  /*0580*/  IMAD.WIDE.U32 R10, R2, 0x4, R10 ;  /* 0x00000004020a7825 */ /* 0x002fc800078e000a */
[----:B------:R-:W-:-:S04]  /*0590*/  IMAD.WIDE R8, R5, 0x4, R8 ;  /* 0x0000000405087825 */ /* 0x000fc800078e0208 */
[----:B------:R-:W-:-:S04]  /*05a0*/  IMAD.WIDE R10, R5, 0x4, R10 ;  /* 0x00000004050a7825 */ /* 0x000fc800078e020a */
[----:B---3--:R-:W-:-:S04]  /*05b0*/  FMUL R3, R6, 0.25 ;  /* 0x3e80000006037820 */ /* 0x008fc80000400000 */
[----:B------:R-:W-:Y:S01]  /*05c0*/  FADD R0, R3, 9.9999999747524270788e-07 ;  /* 0x358637bd03007421 */ /* 0x000fe20000000000 */
[----:B------:R0:W-:Y:S03]  /*05d0*/  STG.E desc[UR4][R8.64], R3 ;  /* 0x0000000308007986 */ /* 0x0001e6000c101904 */
[----:B------:R0:W1:Y:S01]  /*05e0*/  MUFU.RSQ R7, R0 ;  /* 0x0000000000077308 */ /* 0x0000620000001400 */
[----:B------:R0:W-:Y:S01]  /*05f0*/  STG.E desc[UR4][R10.64], R0 ;  /* 0x000000000a007986 */ /* 0x0001e2000c101904 */
[----:B------:R-:W-:-:S04]  /*0600*/  IADD3 R4, PT, PT, R0, -0xd000000, RZ ;  /* 0xf300000000047810 */ /* 0x000fc80007ffe0ff */
[----:B------:R-:W-:-:S13]  /*0610*/  ISETP.GT.U32.AND P0, PT, R4, 0x727fffff, PT ;  /* 0x727fffff0400780c */ /* 0x000fda0003f04070 */
[----:B01----:R-:W-:Y:S05]  /*0620*/  @!P0 BRA `(.L_x_7) ;  /* 0x00000000000c8947 */ /* 0x003fea0003800000 */
[----:B------:R-:W-:-:S07]  /*0630*/  MOV R9, 0x650 ;  /* 0x0000065000097802 */ /* 0x000fce0000000f00 */
[----:B------:R-:W-:Y:S05]  /*0640*/  CALL.REL.NOINC `($__internal_0_$__cuda_sm20_sqrt_rn_f32_slowpath) ;  /* 0x0000000000ec7944 */ /* 0x000fea0003c00000 */
[----:B------:R-:W-:Y:S05]  /*0650*/  BRA `(.L_x_8) ;  /* 0x0000000000107947 */ /* 0x000fea0003800000 */
.L_x_7:
[----:B------:R-:W-:Y:S01]  /*0660*/  FMUL.FTZ R3, R0, R7 ;  /* 0x0000000700037220 */ /* 0x000fe20000410000 */
[----:B------:R-:W-:-:S03]  /*0670*/  FMUL.FTZ R7, R7, 0.5 ;  /* 0x3f00000007077820 */ /* 0x000fc60000410000 */
[----:B------:R-:W-:-:S04]  /*0680*/  FFMA R0, -R3, R3, R0 ;  /* 0x0000000303007223 */ /* 0x000fc80000000100 */
[----:B------:R-:W-:-:S07]  /*0690*/  FFMA R3, R0, R7, R3 ;  /* 0x0000000700037223 */ /* 0x000fce0000000003 */
.L_x_8:
[----:B------:R-:W-:Y:S05]  /*06a0*/  BSYNC.RECONVERGENT B1 ;  /* 0x0000000000017941 */ /* 0x000fea0003800200 */
.L_x_6:
[----:B------:R-:W0:Y:S02]  /*06b0*/  LDC.64 R6, c[0x4][0x40] ;  /* 0x01001000ff067b82 */ /* 0x000e240000000a00 */
[----:B0-----:R-:W-:-:S04]  /*06c0*/  IMAD.WIDE.U32 R6, R2, 0x4, R6 ;  /* 0x0000000402067825 */ /* 0x001fc800078e0006 */
[----:B------:R-:W-:-:S05]  /*06d0*/  IMAD.WIDE R6, R5, 0x4, R6 ;  /* 0x0000000405067825 */ /* 0x000fca00078e0206 */
[----:B------:R2:W-:Y:S02]  /*06e0*/  STG.E desc[UR4][R6.64], R3 ;  /* 0x0000000306007986 */ /* 0x0005e4000c101904 */
.L_x_5:
[----:B------:R-:W-:Y:S05]  /*06f0*/  BSYNC.RECONVERGENT B0 ;  /* 0x0000000000007941 */ /* 0x000fea0003800200 */
.L_x_4:
[----:B------:R-:W-:Y:S05]  /*0700*/  @!P2 EXIT ;  /* 0x000000000000a94d */ /* 0x000fea0003800000 */
[----:B------:R-:W3:Y:S08]  /*0710*/  LDC.64 R8, c[0x4][0x40] ;  /* 0x01001000ff087b82 */ /* 0x000ef00000000a00 */
[----:B0-2---:R-:W0:Y:S01]  /*0720*/  LDC.64 R6, c[0x4][0x18] ;  /* 0x01000600ff067b82 */ /* 0x005e220000000a00 */
[----:B---3--:R-:W-:-:S05]  /*0730*/  IMAD.WIDE.U32 R8, R2, 0x4, R8 ;  /* 0x0000000402087825 */ /* 0x008fca00078e0008 */
[----:B-1----:R-:W2:Y:S01]  /*0740*/  LDG.E R3, desc[UR4][R8.64] ;  /* 0x0000000408037981 */ /* 0x002ea2000c1e1900 */
[----:B0-----:R-:W-:-:S04]  /*0750*/  IMAD.WIDE.U32 R6, R2, 0x10, R6 ;  /* 0x0000001002067825 */ /* 0x001fc800078e0006 */
[----:B------:R-:W-:-:S05]  /*0760*/  IMAD.WIDE R6, R5, 0x4, R6 ;  /* 0x0000000405067825 */ /* 0x000fca00078e0206 */
[----:B------:R-:W3:Y:S01]  /*0770*/  LDG.E R0, desc[UR4][R6.64] ;  /* 0x0000000406007981 */ /* 0x000ee2000c1e1900 */
[----:B------:R-:W-:Y:S01]  /*0780*/  BSSY.RECONVERGENT B0, `(.L_x_9) ;  /* 0x000000c000007945 */ /* 0x000fe20003800200 */
[----:B--2---:R-:W0:Y:S08]  /*0790*/  MUFU.RCP R4, R3 ;  /* 0x0000000300047308 */ /* 0x004e300000001000 */
[----:B---3--:R-:W1:Y:S01]  /*07a0*/  FCHK P0, R0, R3 ;  /* 0x0000000300007302 */ /* 0x008e620000000000 */
[----:B0-----:R-:W-:-:S04]  /*07b0*/  FFMA R11, -R3, R4, 1 ;  /* 0x3f800000030b7423 */ /* 0x001fc80000000104 */
[----:B------:R-:W-:-:S04]  /*07c0*/  FFMA R11, R4, R11, R4 ;  /* 0x0000000b040b7223 */ /* 0x000fc80000000004 */
[----:B------:R-:W-:-:S04]  /*07d0*/  FFMA R4, R0, R11, RZ ;  /* 0x0000000b00047223 */ /* 0x000fc800000000ff */
[----:B------:R-:W-:-:S04]  /*07e0*/  FFMA R10, -R3, R4, R0 ;  /* 0x00000004030a7223 */ /* 0x000fc80000000100 */
[----:B------:R-:W-:Y:S01]  /*07f0*/  FFMA R17, R11, R10, R4 ;  /* 0x0000000a0b117223 */ /* 0x000fe20000000004 */
[----:B-1----:R-:W-:Y:S06]  /*0800*/  @!P0 BRA `(.L_x_10) ;  /* 0x00000000000c8947 */ /* 0x002fec0003800000 */
[----:B------:R-:W-:-:S07]  /*0810*/  MOV R4, 0x830 ;  /* 0x0000083000047802 */ /* 0x000fce0000000f00 */
[----:B------:R-:W-:Y:S05]  /*0820*/  CALL.REL.NOINC `($__internal_1_$__cuda_sm3x_div_rn_noftz_f32_slowpath) ;  /* 0x0000000000cc7944 */ /* 0x000fea0003c00000 */
[----:B------:R-:W-:-:S07]  /*0830*/  MOV R17, R0 ;  /* 0x0000000000117202 */ /* 0x000fce0000000f00 */
.L_x_10:
[----:B------:R-:W-:Y:S05]  /*0840*/  BSYNC.RECONVERGENT B0 ;  /* 0x0000000000007941 */ /* 0x000fea0003800200 */
.L_x_9:
[----:B------:R-:W0:Y:S08]  /*0850*/  LDC.64 R8, c[0x4][0x48] ;  /* 0x01001200ff087b82 */ /* 0x000e300000000a00 */
[----:B------:R-:W1:Y:S08]  /*0860*/  LDC.64 R12, c[0x4][0x10] ;  /* 0x01000400ff0c7b82 */ /* 0x000e700000000a00 */
[----:B------:R-:W2:Y:S01]  /*0870*/  LDC.64 R14, c[0x4][0x50] ;  /* 0x01001400ff0e7b82 */ /* 0x000ea20000000a00 */
[----:B0-----:R-:W-:-:S07]  /*0880*/  IMAD.WIDE.U32 R8, R2, 0x10, R8 ;  /* 0x0000001002087825 */ /* 0x001fce00078e0008 */
[----:B------:R-:W0:Y:S01]  /*0890*/  LDC.64 R6, c[0x0][0x398] ;  /* 0x0000e600ff067b82 */ /* 0x000e220000000a00 */
[----:B------:R-:W-:-:S04]  /*08a0*/  IMAD.WIDE R10, R5, 0x4, R8 ;  /* 0x00000004050a7825 */ /* 0x000fc800078e0208 */
[----:B-1----:R-:W-:Y:S01]  /*08b0*/  IMAD.WIDE R12, R5, 0x4, R12 ;  /* 0x00000004050c7825 */ /* 0x002fe200078e020c */
[----:B------:R2:W-:Y:S04]  /*08c0*/  STG.E desc[UR4][R10.64], R17 ;  /* 0x000000110a007986 */ /* 0x0005e8000c101904 */
[----:B------:R-:W3:Y:S04]  /*08d0*/  LDG.E R0, desc[UR4][R8.64] ;  /* 0x0000000408007981 */ /* 0x000ee8000c1e1900 */
[----:B------:R-:W3:Y:S04]  /*08e0*/  LDG.E R3, desc[UR4][R12.64] ;  /* 0x000000040c037981 */ /* 0x000ee8000c1e1900 */
[----:B------:R-:W4:Y:S04]  /*08f0*/  LDG.E R19, desc[UR4][R8.64+0x4] ;  /* 0x0000040408137981 */ /* 0x000f28000c1e1900 */
[----:B------:R-:W4:Y:S04]  /*0900*/  LDG.E R4, desc[UR4][R12.64+0x10] ;  /* 0x000010040c047981 */ /* 0x000f28000c1e1900 */
[----:B------:R-:W5:Y:S04]  /*0910*/  LDG.E R21, desc[UR4][R8.64+0x8] ;  /* 0x0000080408157981 */ /* 0x000f68000c1e1900 */
[----:B------:R-:W5:Y:S04]  /*0920*/  LDG.E R16, desc[UR4][R12.64+0x20] ;  /* 0x000020040c107981 */ /* 0x000f68000c1e1900 */
[----:B------:R-:W5:Y:S04]  /*0930*/  LDG.E R23, desc[UR4][R8.64+0xc] ;  /* 0x00000c0408177981 */ /* 0x000f68000c1e1900 */
[----:B------:R-:W5:Y:S01]  /*0940*/  LDG.E R18, desc[UR4][R12.64+0x30] ;  /* 0x000030040c127981 */ /* 0x000f62000c1e1900 */
[----:B--2---:R-:W-:-:S04]  /*0950*/  IMAD.WIDE.U32 R10, R2, 0x10, R14 ;  /* 0x00000010020a7825 */ /* 0x004fc800078e000e */
[----:B------:R-:W-:-:S04]  /*0960*/  IMAD.WIDE R10, R5, 0x4, R10 ;  /* 0x00000004050a7825 */ /* 0x000fc800078e020a */
[----:B---3--:R-:W-:Y:S01]  /*0970*/  FFMA R0, R0, R3, RZ ;  /* 0x0000000300007223 */ /* 0x008fe200000000ff */
[----:B------:R-:W-:-:S05]  /*0980*/  LEA R3, R2, R5, 0x2 ;  /* 0x0000000502037211 */ /* 0x000fca00078e10ff */
[----:B0-----:R-:W-:-:S04]  /*0990*/  IMAD.WIDE R6, R3, 0x4, R6 ;  /* 0x0000000403067825 */ /* 0x001fc800078e0206 */
[----:B----4-:R-:W-:-:S04]  /*09a0*/  FFMA R0, R19, R4, R0 ;  /* 0x0000000413007223 */ /* 0x010fc80000000000 */
[----:B-----5:R-:W-:-:S04]  /*09b0*/  FFMA R0, R21, R16, R0 ;  /* 0x0000001015007223 */ /* 0x020fc80000000000 */
[----:B------:R-:W-:-:S05]  /*09c0*/  FFMA R23, R23, R18, R0 ;  /* 0x0000001217177223 */ /* 0x000fca0000000000 */
[----:B------:R-:W-:Y:S04]  /*09d0*/  STG.E desc[UR4][R10.64], R23 ;  /* 0x000000170a007986 */ /* 0x000fe8000c101904 */
[----:B------:R-:W-:Y:S01]  /*09e0*/  STG.E desc[UR4][R6.64], R23 ;  /* 0x0000001706007986 */ /* 0x000fe2000c101904 */
[----:B------:R-:W-:Y:S05]  /*09f0*/  EXIT ;  /* 0x000000000000794d */ /* 0x000fea0003800000 */
        .weak           $__internal_0_$__cuda_sm20_sqrt_rn_f32_slowpath
        .type           $__internal_0_$__cuda_sm20_sqrt_rn_f32_slowpath,@function
        .size           $__internal_0_$__cuda_sm20_sqrt_rn_f32_slowpath,($__internal_1_$__cuda_sm3x_div_rn_noftz_f32_slowpath - $__internal_0_$__cuda_sm20_sqrt_rn_f32_slowpath)
$__internal_0_$__cuda_sm20_sqrt_rn_f32_slowpath:
[----:B------:R-:W-:-:S13]  /*0a00*/  LOP3.LUT P0, RZ, R0, 0x7fffffff, RZ, 0xc0, !PT ;  /* 0x7fffffff00ff7812 */ /* 0x000fda000780c0ff */
[----:B------:R-:W-:Y:S01]  /*0a10*/  @!P0 MOV R3, R0 ;  /* 0x0000000000038202 */ /* 0x000fe20000000f00 */
[----:B------:R-:W-:Y:S06]  /*0a20*/  @!P0 BRA `(.L_x_11) ;  /* 0x0000000000408947 */ /* 0x000fec0003800000 */
[----:B------:R-:W-:-:S13]  /*0a30*/  FSETP.GEU.FTZ.AND P0, PT, R0, RZ, PT ;  /* 0x000000ff0000720b */ /* 0x000fda0003f1e000 */
[----:B------:R-:W-:Y:S01]  /*0a40*/  @!P0 MOV R3, 0x7fffffff ;  /* 0x7fffffff00038802 */ /* 0x000fe20000000f00 */
[----:B------:R-:W-:Y:S06]  /*0a50*/  @!P0 BRA `(.L_x_11) ;  /* 0x0000000000348947 */ /* 0x000fec0003800000 */
[----:B------:R-:W-:-:S13]  /*0a60*/  FSETP.GTU.FTZ.AND P0, PT, |R0|, +INF , PT ;  /* 0x7f8000000000780b */ /* 0x000fda0003f1c200 */
[----:B------:R-:W-:Y:S01]  /*0a70*/  @P0 FADD.FTZ R3, R0, 1 ;  /* 0x3f80000000030421 */ /* 0x000fe20000010000 */
[----:B------:R-:W-:Y:S06]  /*0a80*/  @P0 BRA `(.L_x_11) ;  /* 0x0000000000280947 */ /* 0x000fec0003800000 */
[----:B------:R-:W-:-:S13]  /*0a90*/  FSETP.NEU.FTZ.AND P0, PT, |R0|, +INF , PT ;  /* 0x7f8000000000780b */ /* 0x000fda0003f1d200 */
[----:B------:R-:W-:-:S04]  /*0aa0*/  @P0 FFMA R4, R0, 1.84467440737095516160e+19, RZ ;  /* 0x5f80000000040823 */ /* 0x000fc800000000ff */
[----:B------:R-:W0:Y:S02]  /*0ab0*/  @P0 MUFU.RSQ R3, R4 ;  /* 0x0000000400030308 */ /* 0x000e240000001400 */
[----:B0-----:R-:W-:Y:S01]  /*0ac0*/  @P0 FMUL.FTZ R7, R4, R3 ;  /* 0x0000000304070220 */ /* 0x001fe20000410000 */
[----:B------:R-:W-:Y:S01]  /*0ad0*/  @P0 FMUL.FTZ R8, R3, 0.5 ;  /* 0x3f00000003080820 */ /* 0x000fe20000410000 */
[----:B------:R-:W-:Y:S02]  /*0ae0*/  @!P0 IMAD.MOV.U32 R3, RZ, RZ, R0 ;  /* 0x000000ffff038224 */ /* 0x000fe400078e0000 */
[----:B------:R-:W-:-:S04]  /*0af0*/  @P0 FADD.FTZ R6, -R7, -RZ ;  /* 0x800000ff07060221 */ /* 0x000fc80000010100 */
[----:B------:R-:W-:-:S04]  /*0b00*/  @P0 FFMA R6, R7, R6, R4 ;  /* 0x0000000607060223 */ /* 0x000fc80000000004 */
[----:B------:R-:W-:-:S04]  /*0b10*/  @P0 FFMA R6, R6, R8, R7 ;  /* 0x0000000806060223 */ /* 0x000fc80000000007 */
[----:B------:R-:W-:-:S07]  /*0b20*/  @P0 FMUL.FTZ R3, R6, 2.3283064365386962891e-10 ;  /* 0x2f80000006030820 */ /* 0x000fce0000410000 */
.L_x_11:
[----:B------:R-:W-:Y:S01]  /*0b30*/  HFMA2 R7, -RZ, RZ, 0, 0 ;  /* 0x00000000ff077431 */ /* 0x000fe200000001ff */
[----:B------:R-:W-:-:S04]  /*0b40*/  MOV R6, R9 ;  /* 0x0000000900067202 */ /* 0x000fc80000000f00 */
[----:B------:R-:W-:Y:S05]  /*0b50*/  RET.REL.NODEC R6 `(_Z28mla_prolog_quant_demo_kernelPfS_S_S_) ;  /* 0xfffffff406287950 */ /* 0x000fea0003c3ffff */
        .weak           $__internal_1_$__cuda_sm3x_div_rn_noftz_f32_slowpath
        .type           $__internal_1_$__cuda_sm3x_div_rn_noftz_f32_slowpath,@function
        .size           $__internal_1_$__cuda_sm3x_div_rn_noftz_f32_slowpath,(.L_x_25 - $__internal_1_$__cuda_sm3x_div_rn_noftz_f32_slowpath)
$__internal_1_$__cuda_sm3x_div_rn_noftz_f32_slowpath:
[----:B------:R-:W-:Y:S01]  /*0b60*/  SHF.R.U32.HI R7, RZ, 0x17, R3 ;  /* 0x00000017ff077819 */ /* 0x000fe20000011603 */
[----:B------:R-:W-:Y:S01]  /*0b70*/  BSSY.RECONVERGENT B1, `(.L_x_12) ;  /* 0x0000064000017945 */ /* 0x000fe20003800200 */
[--C-:B------:R-:W-:Y:S01]  /*0b80*/  SHF.R.U32.HI R6, RZ, 0x17, R0.reuse ;  /* 0x00000017ff067819 */ /* 0x100fe20000011600 */
[----:B------:R-:W-:Y:S01]  /*0b90*/  IMAD.MOV.U32 R8, RZ, RZ, R0 ;  /* 0x000000ffff087224 */ /* 0x000fe200078e0000 */
[----:B------:R-:W-:Y:S02]  /*0ba0*/  LOP3.LUT R7, R7, 0xff, RZ, 0xc0, !PT ;  /* 0x000000ff07077812 */ /* 0x000fe400078ec0ff */
[----:B------:R-:W-:Y:S02]  /*0bb0*/  LOP3.LUT R6, R6, 0xff, RZ, 0xc0, !PT ;  /* 0x000000ff06067812 */ /* 0x000fe400078ec0ff */
[----:B------:R-:W-:Y:S02]  /*0bc0*/  IADD3 R12, PT, PT, R7, -0x1, RZ ;  /* 0xffffffff070c7810 */ /* 0x000fe40007ffe0ff */
[----:B------:R-:W-:-:S02]  /*0bd0*/  IADD3 R11, PT, PT, R6, -0x1, RZ ;  /* 0xffffffff060b7810 */ /* 0x000fc40007ffe0ff */
[----:B------:R-:W-:Y:S02]  /*0be0*/  ISETP.GT.U32.AND P0, PT, R12, 0xfd, PT ;  /* 0x000000fd0c00780c */ /* 0x000fe40003f04070 */
[----:B------:R-:W-:Y:S02]  /*0bf0*/  MOV R9, R3 ;  /* 0x0000000300097202 */ /* 0x000fe40000000f00 */
[----:B------:R-:W-:-:S13]  /*0c00*/  ISETP.GT.U32.OR P0, PT, R11, 0xfd, P0 ;  /* 0x000000fd0b00780c */ /* 0x000fda0000704470 */
[----:B------:R-:W-:Y:S01]  /*0c10*/  @!P0 MOV R10, RZ ;  /* 0x000000ff000a8202 */ /* 0x000fe20000000f00 */
[----:B------:R-:W-:Y:S06]  /*0c20*/  @!P0 BRA `(.L_x_13) ;  /* 0x00000000005c8947 */ /* 0x000fec0003800000 */
[----:B------:R-:W-:Y:S02]  /*0c30*/  FSETP.GTU.FTZ.AND P0, PT, |R0|, +INF , PT ;  /* 0x7f8000000000780b */ /* 0x000fe40003f1c200 */
[----:B------:R-:W-:-:S04]  /*0c40*/  FSETP.GTU.FTZ.AND P1, PT, |R3|, +INF , PT ;  /* 0x7f8000000300780b */ /* 0x000fc80003f3c200 */
[----:B------:R-:W-:-:S13]  /*0c50*/  PLOP3.LUT P0, PT, P0, P1, PT, 0xf8, 0x8f ;  /* 0x00000000008f781c */ /* 0x000fda0000703f70 */
[----:B------:R-:W-:Y:S05]  /*0c60*/  @P0 BRA `(.L_x_14) ;  /* 0x00000004004c0947 */ /* 0x000fea0003800000 */
[----:B------:R-:W-:-:S13]  /*0c70*/  LOP3.LUT P0, RZ, R9, 0x7fffffff, R8, 0xc8, !PT ;  /* 0x7fffffff09ff7812 */ /* 0x000fda000780c808 */
[----:B------:R-:W-:Y:S05]  /*0c80*/  @!P0 BRA `(.L_x_15) ;  /* 0x00000004003c8947 */ /* 0x000fea0003800000 */
[C---:B------:R-:W-:Y:S02]  /*0c90*/  FSETP.NEU.FTZ.AND P2, PT, |R0|.reuse, +INF , PT ;  /* 0x7f8000000000780b */ /* 0x040fe40003f5d200 */
[----:B------:R-:W-:Y:S02]  /*0ca0*/  FSETP.NEU.FTZ.AND P1, PT, |R3|, +INF , PT ;  /* 0x7f8000000300780b */ /* 0x000fe40003f3d200 */
[----:B------:R-:W-:-:S11]  /*0cb0*/  FSETP.NEU.FTZ.AND P0, PT, |R0|, +INF , PT ;  /* 0x7f8000000000780b */ /* 0x000fd60003f1d200 */
[----:B------:R-:W-:Y:S05]  /*0cc0*/  @!P1 BRA !P2, `(.L_x_15) ;  /* 0x00000004002c9947 */ /* 0x000fea0005000000 */
[----:B------:R-:W-:-:S04]  /*0cd0*/  LOP3.LUT P2, RZ, R8, 0x7fffffff, RZ, 0xc0, !PT ;  /* 0x7fffffff08ff7812 */ /* 0x000fc8000784c0ff */
[----:B------:R-:W-:-:S13]  /*0ce0*/  PLOP3.LUT P1, PT, P1, P2, PT, 0x2f, 0xf2 ;  /* 0x0000000000f2781c */ /* 0x000fda0000f24577 */
[----:B------:R-:W-:Y:S05]  /*0cf0*/  @P1 BRA `(.L_x_16) ;  /* 0x0000000400181947 */ /* 0x000fea0003800000 */
[----:B------:R-:W-:-:S04]  /*0d00*/  LOP3.LUT P1, RZ, R9, 0x7fffffff, RZ, 0xc0, !PT ;  /* 0x7fffffff09ff7812 */ /* 0x000fc8000782c0ff */
[----:B------:R-:W-:-:S13]  /*0d10*/  PLOP3.LUT P0, PT, P0, P1, PT, 0x2f, 0xf2 ;  /* 0x0000000000f2781c */ /* 0x000fda0000702577 */
[----:B------:R-:W-:Y:S05]  /*0d20*/  @P0 BRA `(.L_x_17) ;  /* 0x0000000400000947 */ /* 0x000fea0003800000 */
[----:B------:R-:W-:Y:S02]  /*0d30*/  ISETP.GE.AND P0, PT, R11, RZ, PT ;  /* 0x000000ff0b00720c */ /* 0x000fe40003f06270 */
[----:B------:R-:W-:-:S11]  /*0d40*/  ISETP.GE.AND P1, PT, R12, RZ, PT ;  /* 0x000000ff0c00720c */ /* 0x000fd60003f26270 */
[----:B------:R-:W-:Y:S01]  /*0d50*/  @P0 MOV R10, RZ ;  /* 0x000000ff000a0202 */ /* 0x000fe20000000f00 */
[----:B------:R-:W-:Y:S01]  /*0d60*/  @!P0 FFMA R8, R0, 1.84467440737095516160e+19, RZ ;  /* 0x5f80000000088823 */ /* 0x000fe200000000ff */
[----:B------:R-:W-:Y:S01]  /*0d70*/  @!P0 MOV R10, 0xffffffc0 ;  /* 0xffffffc0000a8802 */ /* 0x000fe20000000f00 */
[----:B------:R-:W-:-:S04]  /*0d80*/  @!P1 FFMA R9, R3, 1.84467440737095516160e+19, RZ ;  /* 0x5f80000003099823 */ /* 0x000fc800000000ff */
[----:B------:R-:W-:-:S07]  /*0d90*/  @!P1 VIADD R10, R10, 0x40 ;  /* 0x000000400a0a9836 */ /* 0x000fce0000000000 */
.L_x_13:
[----:B------:R-:W-:Y:S01]  /*0da0*/  LEA R0, R7, 0xc0800000, 0x17 ;  /* 0xc080000007007811 */ /* 0x000fe200078eb8ff */
[----:B------:R-:W-:Y:S01]  /*0db0*/  BSSY.RECONVERGENT B2, `(.L_x_18) ;  /* 0x0000036000027945 */ /* 0x000fe20003800200 */
[----:B------:R-:W-:Y:S02]  /*0dc0*/  IADD3 R6, PT, PT, R6, -0x7f, RZ ;  /* 0xffffff8106067810 */ /* 0x000fe40007ffe0ff */
[----:B------:R-:W-:Y:S02]  /*0dd0*/  IADD3 R9, PT, PT, -R0, R9, RZ ;  /* 0x0000000900097210 */ /* 0x000fe40007ffe1ff */
[C---:B------:R-:W-:Y:S01]  /*0de0*/  IADD3 R7, PT, PT, R6.reuse, 0x7f, -R7 ;  /* 0x0000007f06077810 */ /* 0x040fe20007ffe807 */
[----:B------:R-:W-:Y:S01]  /*0df0*/  IMAD R0, R6, -0x800000, R8 ;  /* 0xff80000006007824 */ /* 0x000fe200078e0208 */
[----:B------:R-:W0:Y:S01]  /*0e00*/  MUFU.RCP R3, R9 ;  /* 0x0000000900037308 */ /* 0x000e220000001000 */
[----:B------:R-:W-:Y:S01]  /*0e10*/  FADD.FTZ R11, -R9, -RZ ;  /* 0x800000ff090b7221 */ /* 0x000fe20000010100 */
[----:B------:R-:W-:-:S03]  /*0e20*/  IADD3 R7, PT, PT, R7, R10, RZ ;  /* 0x0000000a07077210 */ /* 0x000fc60007ffe0ff */
[----:B0-----:R-:W-:-:S04]  /*0e30*/  FFMA R12, R3, R11, 1 ;  /* 0x3f800000030c7423 */ /* 0x001fc8000000000b */
[----:B------:R-:W-:-:S04]  /*0e40*/  FFMA R12, R3, R12, R3 ;  /* 0x0000000c030c7223 */ /* 0x000fc80000000003 */
[----:B------:R-:W-:-:S04]  /*0e50*/  FFMA R3, R0, R12, RZ ;  /* 0x0000000c00037223 */ /* 0x000fc800000000ff */
[----:B------:R-:W-:-:S04]  /*0e60*/  FFMA R8, R11, R3, R0 ;  /* 0x000000030b087223 */ /* 0x000fc80000000000 */
[----:B------:R-:W-:-:S04]  /*0e70*/  FFMA R13, R12, R8, R3 ;  /* 0x000000080c0d7223 */ /* 0x000fc80000000003 */
[----:B------:R-:W-:-:S04]  /*0e80*/  FFMA R8, R11, R13, R0 ;  /* 0x0000000d0b087223 */ /* 0x000fc80000000000 */
[----:B------:R-:W-:-:S05]  /*0e90*/  FFMA R0, R12, R8, R13 ;  /* 0x000000080c007223 */ /* 0x000fca000000000d */
[----:B------:R-:W-:-:S04]  /*0ea0*/  SHF.R.U32.HI R3, RZ, 0x17, R0 ;  /* 0x00000017ff037819 */ /* 0x000fc80000011600 */
[----:B------:R-:W-:-:S04]  /*0eb0*/  LOP3.LUT R3, R3, 0xff, RZ, 0xc0, !PT ;  /* 0x000000ff03037812 */ /* 0x000fc800078ec0ff */
[----:B------:R-:W-:-:S04]  /*0ec0*/  IADD3 R9, PT, PT, R3, R7, RZ ;  /* 0x0000000703097210 */ /* 0x000fc80007ffe0ff */
[----:B------:R-:W-:-:S04]  /*0ed0*/  IADD3 R3, PT, PT, R9, -0x1, RZ ;  /* 0xffffffff09037810 */ /* 0x000fc80007ffe0ff */
[----:B------:R-:W-:-:S13]  /*0ee0*/  ISETP.GE.U32.AND P0, PT, R3, 0xfe, PT ;  /* 0x000000fe0300780c */ /* 0x000fda0003f06070 */
[----:B------:R-:W-:Y:S05]  /*0ef0*/  @!P0 BRA `(.L_x_19) ;  /* 0x0000000000808947 */ /* 0x000fea0003800000 */
[----:B------:R-:W-:-:S13]  /*0f00*/  ISETP.GT.AND P0, PT, R9, 0xfe, PT ;  /* 0x000000fe0900780c */ /* 0x000fda0003f04270 */
[----:B------:R-:W-:Y:S05]  /*0f10*/  @P0 BRA `(.L_x_20) ;  /* 0x00000000006c0947 */ /* 0x000fea0003800000 */
[----:B------:R-:W-:-:S13]  /*0f20*/  ISETP.GE.AND P0, PT, R9, 0x1, PT ;  /* 0x000000010900780c */ /* 0x000fda0003f06270 */
[----:B------:R-:W-:Y:S05]  /*0f30*/  @P0 BRA `(.L_x_21) ;  /* 0x0000000000740947 */ /* 0x000fea0003800000 */
[----:B------:R-:W-:Y:S02]  /*0f40*/  ISETP.GE.AND P0, PT, R9, -0x18, PT ;  /* 0xffffffe80900780c */ /* 0x000fe40003f06270 */
[----:B------:R-:W-:-:S11]  /*0f50*/  LOP3.LUT R0, R0, 0x80000000, RZ, 0xc0, !PT ;  /* 0x8000000000007812 */ /* 0x000fd600078ec0ff */
[----:B------:R-:W-:Y:S05]  /*0f60*/  @!P0 BRA `(.L_x_21) ;  /* 0x0000000000688947 */ /* 0x000fea0003800000 */
[CCC-:B------:R-:W-:Y:S01]  /*0f70*/  FFMA.RZ R3, R12.reuse, R8.reuse, R13.reuse ;  /* 0x000000080c037223 */ /* 0x1c0fe2000000c00d */
[CCC-:B------:R-:W-:Y:S01]  /*0f80*/  FFMA.RM R6, R12.reuse, R8.reuse, R13.reuse ;  /* 0x000000080c067223 */ /* 0x1c0fe2000000400d */
[C---:B------:R-:W-:Y:S02]  /*0f90*/  ISETP.NE.AND P2, PT, R9.reuse, RZ, PT ;  /* 0x000000ff0900720c */ /* 0x040fe40003f45270 */
[----:B------:R-:W-:Y:S02]  /*0fa0*/  ISETP.NE.AND P1, PT, R9, RZ, PT ;  /* 0x000000ff0900720c */ /* 0x000fe40003f25270 */
[----:B------:R-:W-:Y:S01]  /*0fb0*/  LOP3.LUT R7, R3, 0x7fffff, RZ, 0xc0, !PT ;  /* 0x007fffff03077812 */ /* 0x000fe200078ec0ff */
[----:B------:R-:W-:Y:S01]  /*0fc0*/  FFMA.RP R3, R12, R8, R13 ;  /* 0x000000080c037223 */ /* 0x000fe2000000800d */
[C---:B------:R-:W-:Y:S01]  /*0fd0*/  VIADD R8, R9.reuse, 0x20 ;  /* 0x0000002009087836 */ /* 0x040fe20000000000 */
[----:B------:R-:W-:Y:S02]  /*0fe0*/  IADD3 R9, PT, PT, -R9, RZ, RZ ;  /* 0x000000ff09097210 */ /* 0x000fe40007ffe1ff */
[----:B------:R-:W-:-:S02]  /*0ff0*/  LOP3.LUT R7, R7, 0x800000, RZ, 0xfc, !PT ;  /* 0x0080000007077812 */ /* 0x000fc400078efcff */
[----:B------:R-:W-:Y:S02]  /*1000*/  FSETP.NEU.FTZ.AND P0, PT, R3, R6, PT ;  /* 0x000000060300720b */ /* 0x000fe40003f1d000 */
[----:B------:R-:W-:Y:S02]  /*1010*/  SHF.L.U32 R8, R7, R8, RZ ;  /* 0x0000000807087219 */ /* 0x000fe400000006ff */
[----:B------:R-:W-:Y:S02]  /*1020*/  SEL R6, R9, RZ, P2 ;  /* 0x000000ff09067207 */ /* 0x000fe40001000000 */
[----:B------:R-:W-:Y:S02]  /*1030*/  ISETP.NE.AND P1, PT, R8, RZ, P1 ;  /* 0x000000ff0800720c */ /* 0x000fe40000f25270 */
[----:B------:R-:W-:Y:S02]  /*1040*/  SHF.R.U32.HI R6, RZ, R6, R7 ;  /* 0x00000006ff067219 */ /* 0x000fe40000011607 */
[----:B------:R-:W-:-:S02]  /*1050*/  PLOP3.LUT P0, PT, P0, P1, PT, 0xf8, 0x8f ;  /* 0x00000000008f781c */ /* 0x000fc40000703f70 */
[----:B------:R-:W-:Y:S02]  /*1060*/  SHF.R.U32.HI R8, RZ, 0x1, R6 ;  /* 0x00000001ff087819 */ /* 0x000fe40000011606 */
[----:B------:R-:W-:-:S04]  /*1070*/  SEL R3, RZ, 0x1, !P0 ;  /* 0x00000001ff037807 */ /* 0x000fc80004000000 */
[----:B------:R-:W-:-:S04]  /*1080*/  LOP3.LUT R3, R3, 0x1, R8, 0xf8, !PT ;  /* 0x0000000103037812 */ /* 0x000fc800078ef808 */
[----:B------:R-:W-:-:S04]  /*1090*/  LOP3.LUT R3, R3, R6, RZ, 0xc0, !PT ;  /* 0x0000000603037212 */ /* 0x000fc800078ec0ff */
[----:B------:R-:W-:-:S04]  /*10a0*/  IADD3 R3, PT, PT, R8, R3, RZ ;  /* 0x0000000308037210 */ /* 0x000fc80007ffe0ff */
[----:B------:R-:W-:Y:S01]  /*10b0*/  LOP3.LUT R0, R3, R0, RZ, 0xfc, !PT ;  /* 0x0000000003007212 */ /* 0x000fe200078efcff */
[----:B------:R-:W-:Y:S06]  /*10c0*/  BRA `(.L_x_21) ;  /* 0x0000000000107947 */ /* 0x000fec0003800000 */
.L_x_20:
[----:B------:R-:W-:-:S04]  /*10d0*/  LOP3.LUT R0, R0, 0x80000000, RZ, 0xc0, !PT ;  /* 0x8000000000007812 */ /* 0x000fc800078ec0ff */
[----:B------:R-:W-:Y:S01]  /*10e0*/  LOP3.LUT R0, R0, 0x7f800000, RZ, 0xfc, !PT ;  /* 0x7f80000000007812 */ /* 0x000fe200078efcff */
[----:B------:R-:W-:Y:S06]  /*10f0*/  BRA `(.L_x_21) ;  /* 0x0000000000047947 */ /* 0x000fec0003800000 */
.L_x_19:
[----:B------:R-:W-:-:S07]  /*1100*/  LEA R0, R7, R0, 0x17 ;  /* 0x0000000007007211 */ /* 0x000fce00078eb8ff */
.L_x_21:
[----:B------:R-:W-:Y:S05]  /*1110*/  BSYNC.RECONVERGENT B2 ;  /* 0x0000000000027941 */ /* 0x000fea0003800200 */
.L_x_18:
[----:B------:R-:W-:Y:S05]  /*1120*/  BRA `(.L_x_22) ;  /* 0x0000000000207947 */ /* 0x000fea0003800000 */
.L_x_17:
[----:B------:R-:W-:-:S04]  /*1130*/  LOP3.LUT R0, R9, 0x80000000, R8, 0x48, !PT ;  /* 0x8000000009007812 */ /* 0x000fc800078e4808 */
[----:B------:R-:W-:Y:S01]  /*1140*/  LOP3.LUT R0, R0, 0x7f800000, RZ, 0xfc, !PT ;  /* 0x7f80000000007812 */ /* 0x000fe200078efcff */
[----:B------:R-:W-:Y:S06]  /*1150*/  BRA `(.L_x_22) ;  /* 0x0000000000147947 */ /* 0x000fec0003800000 */
.L_x_16:
[----:B------:R-:W-:Y:S01]  /*1160*/  LOP3.LUT R0, R9, 0x80000000, R8, 0x48, !PT ;  /* 0x8000000009007812 */ /* 0x000fe200078e4808 */
[----:B------:R-:W-:Y:S06]  /*1170*/  BRA `(.L_x_22) ;  /* 0x00000000000c7947 */ /* 0x000fec0003800000 */
.L_x_15:
[----:B------:R-:W0:Y:S01]  /*1180*/  MUFU.RSQ R0, -QNAN ;  /* 0xffc0000000007908 */ /* 0x000e220000001400 */
[----:B------:R-:W-:Y:S05]  /*1190*/  BRA `(.L_x_22) ;  /* 0x0000000000047947 */ /* 0x000fea0003800000 */
.L_x_14:
[----:B------:R-:W-:-:S07]  /*11a0*/  FADD.FTZ R0, R0, R3 ;  /* 0x0000000300007221 */ /* 0x000fce0000010000 */
.L_x_22:
[----:B------:R-:W-:Y:S05]  /*11b0*/  BSYNC.RECONVERGENT B1 ;  /* 0x0000000000017941 */ /* 0x000fea0003800200 */
.L_x_12:
[----:B------:R-:W-:Y:S01]  /*11c0*/  HFMA2 R7, -RZ, RZ, 0, 0 ;  /* 0x00000000ff077431 */ /* 0x000fe200000001ff */
[----:B------:R-:W-:-:S04]  /*11d0*/  MOV R6, R4 ;  /* 0x0000000400067202 */ /* 0x000fc80000000f00 */
[----:B0-----:R-:W-:Y:S05]  /*11e0*/  RET.REL.NODEC R6 `(_Z28mla_prolog_quant_demo_kernelPfS_S_S_) ;  /* 0xffffffec06847950 */ /* 0x001fea0003c3ffff */
.L_x_23:
[----:B------:R-:W-:-:S00]  /*11f0*/  BRA `(.L_x_23) ;  /* 0xfffffffc00fc7947 */ /* 0x000fc0000383ffff */
[----:B------:R-:W-:-:S00]  /*1200*/  NOP ;  /* 0x0000000000007918 */ /* 0x000fc00000000000 */
[----:B------:R-:W-:-:S00]  /*1210*/  NOP ;  /* 0x0000000000007918 */ /* 0x000fc00000000000 */
[----:B------:R-:W-:-:S00]  /*1220*/  NOP ;  /* 0x0000000000007918 */ /* 0x000fc00000000000 */
[----:B------:R-:W-:-:S00]  /*1230*/  NOP ;  /* 0x0000000000007918 */ /* 0x000fc00000000000 */
[----:B------:R-:W-:-:S00]  /*1240*/  NOP ;  /* 0x0000000000007918 */ /* 0x000fc00000000000 */
[----:B------:R-:W-:-:S00]  /*1250*/  NOP ;  /* 0x0000000000007918 */ /* 0x000fc00000000000 */
[----:B------:R-:W-:-:S00]  /*1260*/  NOP ;  /* 0x0000000000007918 */ /* 0x000fc00000000000 */
[----:B------:R-:W-:-:S00]  /*1270*/  NOP ;  /* 0x0000000000007918 */ /* 0x000fc00000000000 */
.L_x_25:


//--------------------- .nv.shared.reserved.0     --------------------------
	.section	.nv.shared.reserved.0,"aw",@nobits
	.weak		__nv_reservedSMEM_offset_0_alias
	.size		__nv_reservedSMEM_offset_0_alias, 0, 64
	.other		__nv_reservedSMEM_offset_0_alias,@"STO_CUDA_RESERVED_SHARED STV_DEFAULT"
__nv_reservedSMEM_offset_0_alias:
	.zero		0
	.zero		64


//--------------------- .nv.global                --------------------------
	.section	.nv.global,"aw",@nobits
	.align	4
.nv.global:
	.type		mean_sq,@object
	.size		mean_sq,(rms - mean_sq)
mean_sq:
	.zero		16
	.type		rms,@object
	.size		rms,(sum_sq - rms)
rms:
	.zero		16
	.type		sum_sq,@object
	.size		sum_sq,(mean_eps - sum_sq)
sum_sq:
	.zero		16
	.type		mean_eps,@object
	.size		mean_eps,(q_out - mean_eps)
mean_eps:
	.zero		16
	.type		q_out,@object
	.size		q_out,(w_uq_qr - q_out)
q_out:
	.zero		64
	.type		w_uq_qr,@object
	.size		w_uq_qr,(x - w_uq_qr)
w_uq_qr:
	.zero		64
	.type		x,@object
	.size		x,(x_sq - x)
x:
	.zero		64
	.type		x_sq,@object
	.size		x_sq,(x_norm - x_sq)
x_sq:
	.zero		64
	.type		x_norm,@object
	.size		x_norm,(w_dq - x_norm)
x_norm:
	.zero		64
	.type		w_dq,@object
	.size		w_dq,(x_proj - w_dq)
w_dq:
	.zero		64
	.type		x_proj,@object
	.size		x_proj,(.L_3 - x_proj)
x_proj:
	.zero		64
.L_3:


//--------------------- .nv.constant0._Z28mla_prolog_quant_demo_kernelPfS_S_S_ --------------------------
	.section	.nv.constant0._Z28mla_prolog_quant_demo_kernelPfS_S_S_,"a",@progbits
	.sectionflags	@""
	.align	4
.nv.constant0._Z28mla_prolog_quant_demo_kernelPfS_S_S_:
	.zero		928


//--------------------- SYMBOLS --------------------------

	.type		.nv.reservedSmem.offset0,@object
	.size		.nv.reservedSmem.offset0,0x4
